//
// Generated by NVIDIA NVVM Compiler
//
// Compiler Build ID: CL-36424714
// Cuda compilation tools, release 13.0, V13.0.88
// Based on NVVM 20.0.0
//

.version 9.0
.target sm_100
.address_size 64

	// .globl	_Z9sortArrayPii

.visible .entry _Z9sortArrayPii(
	.param .u64 .ptr .align 1 _Z9sortArrayPii_param_0,
	.param .u32 _Z9sortArrayPii_param_1
)
{


	ret;

}


// ===== COMPILED SASS (sm_100) =====

	.target	sm_100

	.elftype	@"ET_EXEC"


//--------------------- .note.nv.tkinfo           --------------------------
	.section	.note.nv.tkinfo,"",@"SHT_NOTE"
	.sectionflags	@"SHF_NOTE_NV_TKINFO"
	.tkinfo
        /*0018*/ 	.word	0x00000002
        /*0030*/ 	.string	""
        /*0030*/ 	.string	"ptxas"
        /*0030*/ 	.string	"Cuda compilation tools, release 13.0, V13.0.88"
        /*0030*/ 	.string	"Build cuda_13.0.r13.0/compiler.36424714_0"
        /*0030*/ 	.string	"-arch sm_100 -m 64 "



//--------------------- .note.nv.cuinfo           --------------------------
	.section	.note.nv.cuinfo,"",@"SHT_NOTE"
	.sectionflags	@"SHF_NOTE_NV_CUINFO"
        /*0018*/ 	.short	0x0002
        /*001a*/ 	.short	0x0064
        /*001c*/ 	.short	0x0082
	.zero		2


//--------------------- .nv.info                  --------------------------
	.section	.nv.info,"",@"SHT_CUDA_INFO"
	.align	4


	//----- nvinfo : EIATTR_REGCOUNT
	.align		4
        /*0000*/ 	.byte	0x04, 0x2f
        /*0002*/ 	.short	(.L_1 - .L_0)
	.align		4
.L_0:
        /*0004*/ 	.word	index@(_Z9sortArrayPii)
        /*0008*/ 	.word	0x00000004


	//----- nvinfo : EIATTR_FRAME_SIZE
	.align		4
.L_1:
        /*000c*/ 	.byte	0x04, 0x11
        /*000e*/ 	.short	(.L_3 - .L_2)
	.align		4
.L_2:
        /*0010*/ 	.word	index@(_Z9sortArrayPii)
        /*0014*/ 	.word	0x00000000


	//----- nvinfo : EIATTR_MIN_STACK_SIZE
	.align		4
.L_3:
        /*0018*/ 	.byte	0x04, 0x12
        /*001a*/ 	.short	(.L_5 - .L_4)
	.align		4
.L_4:
        /*001c*/ 	.word	index@(_Z9sortArrayPii)
        /*0020*/ 	.word	0x00000000
.L_5:


//--------------------- .nv.compat                --------------------------
	.section	.nv.compat,"",@"SHT_CUDA_COMPAT_INFO"
	.align	4
        /*0000*/ 	.byte	0x02, 0x09, 0x00, 0x00, 0x02, 0x02, 0x01, 0x00, 0x02, 0x05, 0x05, 0x00, 0x03, 0x07, 0x01, 0x01
        /*0010*/ 	.byte	0x02, 0x03, 0x00, 0x00, 0x02, 0x06, 0x01, 0x00, 0x04, 0x0b, 0x08, 0x00, 0x09, 0x00, 0x00, 0x00
        /*0020*/ 	.byte	0x00, 0x00, 0x00, 0x00


//--------------------- .nv.info._Z9sortArrayPii  --------------------------
	.section	.nv.info._Z9sortArrayPii,"",@"SHT_CUDA_INFO"
	.sectionflags	@""
	.align	4


	//----- nvinfo : EIATTR_CUDA_API_VERSION
	.align		4
        /*0000*/ 	.byte	0x04, 0x37
        /*0002*/ 	.short	(.L_7 - .L_6)
.L_6:
        /*0004*/ 	.word	0x00000082


	//----- nvinfo : EIATTR_KPARAM_INFO
	.align		4
.L_7:
        /*0008*/ 	.byte	0x04, 0x17
        /*000a*/ 	.short	(.L_9 - .L_8)
.L_8:
        /*000c*/ 	.word	0x00000000
        /*0010*/ 	.short	0x0001
        /*0012*/ 	.short	0x0008
        /*0014*/ 	.byte	0x00, 0xf0, 0x11, 0x00


	//----- nvinfo : EIATTR_KPARAM_INFO
	.align		4
.L_9:
        /*0018*/ 	.byte	0x04, 0x17
        /*001a*/ 	.short	(.L_11 - .L_10)
.L_10:
        /*001c*/ 	.word	0x00000000
        /*0020*/ 	.short	0x0000
        /*0022*/ 	.short	0x0000
        /*0024*/ 	.byte	0x00, 0xf5, 0x21, 0x00


	//----- nvinfo : EIATTR_SPARSE_MMA_MASK
	.align		4
.L_11:
        /*0028*/ 	.byte	0x03, 0x50
        /*002a*/ 	.short	0x0000


	//----- nvinfo : EIATTR_MAXREG_COUNT
	.align		4
        /*002c*/ 	.byte	0x03, 0x1b
        /*002e*/ 	.short	0x00ff


	//----- nvinfo : EIATTR_MERCURY_ISA_VERSION
	.align		4
        /*0030*/ 	.byte	0x03, 0x5f
        /*0032*/ 	.short	0x0101


	//----- nvinfo : EIATTR_VRC_CTA_INIT_COUNT
	.align		4
        /*0034*/ 	.byte	0x02, 0x4a
	.zero		1
	.zero		1


	//----- nvinfo : EIATTR_EXIT_INSTR_OFFSETS
	.align		4
        /*0038*/ 	.byte	0x04, 0x1c
        /*003a*/ 	.short	(.L_13 - .L_12)


	//   ....[0]....
.L_12:
        /*003c*/ 	.word	0x00000010


	//----- nvinfo : EIATTR_CBANK_PARAM_SIZE
	.align		4
.L_13:
        /*0040*/ 	.byte	0x03, 0x19
        /*0042*/ 	.short	0x000c


	//----- nvinfo : EIATTR_PARAM_CBANK
	.align		4
        /*0044*/ 	.byte	0x04, 0x0a
        /*0046*/ 	.short	(.L_15 - .L_14)
	.align		4
.L_14:
        /*0048*/ 	.word	index@(.nv.constant0._Z9sortArrayPii)
        /*004c*/ 	.short	0x0380
        /*004e*/ 	.short	0x000c


	//----- nvinfo : EIATTR_SW_WAR
	.align		4
.L_15:
        /*0050*/ 	.byte	0x04, 0x36
        /*0052*/ 	.short	(.L_17 - .L_16)
.L_16:
        /*0054*/ 	.word	0x00000008
.L_17:


//--------------------- .nv.callgraph             --------------------------
	.section	.nv.callgraph,"",@"SHT_CUDA_CALLGRAPH"
	.align	4
	.sectionentsize	8
	.align		4
        /*0000*/ 	.word	0x00000000
	.align		4
        /*0004*/ 	.word	0xffffffff
	.align		4
        /*0008*/ 	.word	0x00000000
	.align		4
        /*000c*/ 	.word	0xfffffffe
	.align		4
        /*0010*/ 	.word	0x00000000
	.align		4
        /*0014*/ 	.word	0xfffffffd
	.align		4
        /*0018*/ 	.word	0x00000000
	.align		4
        /*001c*/ 	.word	0xfffffffc


//--------------------- .text._Z9sortArrayPii     --------------------------
	.section	.text._Z9sortArrayPii,"ax",@progbits
	.align	128
        .global         _Z9sortArrayPii
        .type           _Z9sortArrayPii,@function
        .size           _Z9sortArrayPii,(.L_x_1 - _Z9sortArrayPii)
        .other          _Z9sortArrayPii,@"STO_CUDA_ENTRY STV_DEFAULT"
_Z9sortArrayPii:
.text._Z9sortArrayPii:
[----:B------:R-:W-:Y:S01]  /*0000*/  LDC R1, c[0x0][0x37c] ;  /* 0x0000df00ff017b82 */ /* 0x000fe20000000800 */
[----:B------:R-:W-:Y:S05]  /*0010*/  EXIT ;  /* 0x000000000000794d */ /* 0x000fea0003800000 */
.L_x_0:
[----:B------:R-:W-:-:S00]  /*0020*/  BRA `(.L_x_0) ;  /* 0xfffffffc00fc7947 */ /* 0x000fc0000383ffff */
[----:B------:R-:W-:-:S00]  /*0030*/  NOP ;  /* 0x0000000000007918 */ /* 0x000fc00000000000 */
        /* <DEDUP_REMOVED lines=12> */
.L_x_1:


//--------------------- .nv.shared.reserved.0     --------------------------
	.section	.nv.shared.reserved.0,"aw",@nobits
	.weak		__nv_reservedSMEM_offset_0_alias
	.size		__nv_reservedSMEM_offset_0_alias, 0, 64
	.other		__nv_reservedSMEM_offset_0_alias,@"STO_CUDA_RESERVED_SHARED STV_DEFAULT"
__nv_reservedSMEM_offset_0_alias:
	.zero		0
	.zero		64


//--------------------- .nv.constant0._Z9sortArrayPii --------------------------
	.section	.nv.constant0._Z9sortArrayPii,"a",@progbits
	.sectionflags	@""
	.align	4
.nv.constant0._Z9sortArrayPii:
	.zero		908


//--------------------- SYMBOLS --------------------------

	.type		.nv.reservedSmem.offset0,@object
	.size		.nv.reservedSmem.offset0,0x4
